	.headerflags	@"EF_CUDA_TEXMODE_UNIFIED EF_CUDA_64BIT_ADDRESS EF_CUDA_ACCELERATORS EF_CUDA_SM90 EF_CUDA_VIRTUAL_SM(EF_CUDA_SM90)"
	.elftype	@"ET_EXEC"


//--------------------- .nv.info                  --------------------------
	.section	.nv.info,"",@"SHT_CUDA_INFO"
	.align	4


	//----- nvinfo : EIATTR_REGCOUNT
	.align		4
        /*0000*/ 	.byte	0x04, 0x2f
        /*0002*/ 	.short	(.L_1 - .L_0)
	.align		4
.L_0:
        /*0004*/ 	.word	index@(triton_poi_fused_clone_4)
        /*0008*/ 	.word	0x00000016


	//----- nvinfo : EIATTR_MIN_STACK_SIZE
	.align		4
.L_1:
        /*000c*/ 	.byte	0x04, 0x12
        /*000e*/ 	.short	(.L_3 - .L_2)
	.align		4
.L_2:
        /*0010*/ 	.word	index@(triton_poi_fused_clone_4)
        /*0014*/ 	.word	0x00000000


	//----- nvinfo : EIATTR_FRAME_SIZE
	.align		4
.L_3:
        /*0018*/ 	.byte	0x04, 0x11
        /*001a*/ 	.short	(.L_5 - .L_4)
	.align		4
.L_4:
        /*001c*/ 	.word	index@(triton_poi_fused_clone_4)
        /*0020*/ 	.word	0x00000000


	//----- nvinfo : EIATTR_MIN_STACK_SIZE
	.align		4
.L_5:
        /*0024*/ 	.byte	0x04, 0x12
        /*0026*/ 	.short	(.L_7 - .L_6)
	.align		4
.L_6:
        /*0028*/ 	.word	index@(triton_poi_fused_clone_4)
        /*002c*/ 	.word	0x00000000
.L_7:


//--------------------- .nv.info.triton_poi_fused_clone_4 --------------------------
	.section	.nv.info.triton_poi_fused_clone_4,"",@"SHT_CUDA_INFO"
	.sectionflags	@""
	.align	4


	//----- nvinfo : EIATTR_CUDA_API_VERSION
	.align		4
        /*0000*/ 	.byte	0x04, 0x37
        /*0002*/ 	.short	(.L_9 - .L_8)
.L_8:
        /*0004*/ 	.word	0x0000007c


	//----- nvinfo : EIATTR_KPARAM_INFO
	.align		4
.L_9:
        /*0008*/ 	.byte	0x04, 0x17
        /*000a*/ 	.short	(.L_11 - .L_10)
.L_10:
        /*000c*/ 	.word	0x00000000
        /*0010*/ 	.short	0x0005
        /*0012*/ 	.short	0x0024
        /*0014*/ 	.byte	0x00, 0xf0, 0x11, 0x00


	//----- nvinfo : EIATTR_KPARAM_INFO
	.align		4
.L_11:
        /*0018*/ 	.byte	0x04, 0x17
        /*001a*/ 	.short	(.L_13 - .L_12)
.L_12:
        /*001c*/ 	.word	0x00000000
        /*0020*/ 	.short	0x0004
        /*0022*/ 	.short	0x0020
        /*0024*/ 	.byte	0x00, 0xf0, 0x11, 0x00


	//----- nvinfo : EIATTR_KPARAM_INFO
	.align		4
.L_13:
        /*0028*/ 	.byte	0x04, 0x17
        /*002a*/ 	.short	(.L_15 - .L_14)
.L_14:
        /*002c*/ 	.word	0x00000000
        /*0030*/ 	.short	0x0003
        /*0032*/ 	.short	0x0018
        /*0034*/ 	.byte	0x00, 0xf4, 0x21, 0x00


	//----- nvinfo : EIATTR_KPARAM_INFO
	.align		4
.L_15:
        /*0038*/ 	.byte	0x04, 0x17
        /*003a*/ 	.short	(.L_17 - .L_16)
.L_16:
        /*003c*/ 	.word	0x00000000
        /*0040*/ 	.short	0x0002
        /*0042*/ 	.short	0x0010
        /*0044*/ 	.byte	0x00, 0xf4, 0x21, 0x00


	//----- nvinfo : EIATTR_KPARAM_INFO
	.align		4
.L_17:
        /*0048*/ 	.byte	0x04, 0x17
        /*004a*/ 	.short	(.L_19 - .L_18)
.L_18:
        /*004c*/ 	.word	0x00000000
        /*0050*/ 	.short	0x0001
        /*0052*/ 	.short	0x0008
        /*0054*/ 	.byte	0x00, 0xf4, 0x21, 0x00


	//----- nvinfo : EIATTR_KPARAM_INFO
	.align		4
.L_19:
        /*0058*/ 	.byte	0x04, 0x17
        /*005a*/ 	.short	(.L_21 - .L_20)
.L_20:
        /*005c*/ 	.word	0x00000000
        /*0060*/ 	.short	0x0000
        /*0062*/ 	.short	0x0000
        /*0064*/ 	.byte	0x00, 0xf4, 0x21, 0x00


	//----- nvinfo : EIATTR_SPARSE_MMA_MASK
	.align		4
.L_21:
        /*0068*/ 	.byte	0x03, 0x50
        /*006a*/ 	.short	0x0000


	//----- nvinfo : EIATTR_MAXREG_COUNT
	.align		4
        /*006c*/ 	.byte	0x03, 0x1b
        /*006e*/ 	.short	0x00ff


	//----- nvinfo : EIATTR_EXIT_INSTR_OFFSETS
	.align		4
        /*0070*/ 	.byte	0x04, 0x1c
        /*0072*/ 	.short	(.L_23 - .L_22)


	//   ....[0]....
.L_22:
        /*0074*/ 	.word	0x00000370


	//   ....[1]....
        /*0078*/ 	.word	0x00000440


	//----- nvinfo : EIATTR_REQNTID
	.align		4
.L_23:
        /*007c*/ 	.byte	0x04, 0x10
        /*007e*/ 	.short	(.L_25 - .L_24)
.L_24:
        /*0080*/ 	.word	0x00000020
        /*0084*/ 	.word	0x00000001
        /*0088*/ 	.word	0x00000001


	//----- nvinfo : EIATTR_CBANK_PARAM_SIZE
	.align		4
.L_25:
        /*008c*/ 	.byte	0x03, 0x19
        /*008e*/ 	.short	0x0028


	//----- nvinfo : EIATTR_PARAM_CBANK
	.align		4
        /*0090*/ 	.byte	0x04, 0x0a
        /*0092*/ 	.short	(.L_27 - .L_26)
	.align		4
.L_26:
        /*0094*/ 	.word	index@(.nv.constant0.triton_poi_fused_clone_4)
        /*0098*/ 	.short	0x0210
        /*009a*/ 	.short	0x0028


	//----- nvinfo : EIATTR_SW_WAR
	.align		4
.L_27:
        /*009c*/ 	.byte	0x04, 0x36
        /*009e*/ 	.short	(.L_29 - .L_28)
.L_28:
        /*00a0*/ 	.word	0x00000008
.L_29:


//--------------------- .nv.callgraph             --------------------------
	.section	.nv.callgraph,"",@"SHT_CUDA_CALLGRAPH"
	.align	4
	.sectionentsize	8
	.align		4
        /*0000*/ 	.word	0x00000000
	.align		4
        /*0004*/ 	.word	0xffffffff
	.align		4
        /*0008*/ 	.word	0x00000000
	.align		4
        /*000c*/ 	.word	0xfffffffe
	.align		4
        /*0010*/ 	.word	0x00000000
	.align		4
        /*0014*/ 	.word	0xfffffffd
	.align		4
        /*0018*/ 	.word	0x00000000
	.align		4
        /*001c*/ 	.word	0xfffffffc


//--------------------- .text.triton_poi_fused_clone_4 --------------------------
	.section	.text.triton_poi_fused_clone_4,"ax",@progbits
	.sectionflags	@"SHF_BARRIERS=1"
	.align	128
        .global         triton_poi_fused_clone_4
        .type           triton_poi_fused_clone_4,@function
        .size           triton_poi_fused_clone_4,(.L_x_1 - triton_poi_fused_clone_4)
        .other          triton_poi_fused_clone_4,@"STO_CUDA_ENTRY STV_DEFAULT"
triton_poi_fused_clone_4:
.text.triton_poi_fused_clone_4:
[----:B------:R-:W0:Y:S02]  /*0000*/  LDC R1, c[0x0][0x28] ;  /* 0x00000a00ff017b82 */ /* 0x000e240000000800 */
[----:B------:R-:W1:Y:S01]  /*0010*/  S2R R18, SR_TID.X ;  /* 0x0000000000127919 */ /* 0x000e620000002100 */
[----:B------:R-:W2:Y:S01]  /*0020*/  S2UR UR4, SR_CTAID.X ;  /* 0x00000000000479c3 */ /* 0x000ea20000002500 */
[----:B------:R-:W-:Y:S02]  /*0030*/  CS2R R16, SRZ ;  /* 0x0000000000107805 */ /* 0x000fe4000001ff00 */
[----:B------:R-:W-:Y:S01]  /*0040*/  CS2R R14, SRZ ;  /* 0x00000000000e7805 */ /* 0x000fe2000001ff00 */
[----:B------:R-:W3:Y:S01]  /*0050*/  S2R R0, SR_CTAID.Y ;  /* 0x0000000000007919 */ /* 0x000ee20000002600 */
[----:B------:R-:W-:-:S03]  /*0060*/  ULDC.64 UR8, c[0x0][0x208] ;  /* 0x0000820000087ab9 */ /* 0x000fc60000000a00 */
[----:B------:R-:W4:Y:S08]  /*0070*/  LDC.64 R6, c[0x0][0x220] ;  /* 0x00008800ff067b82 */ /* 0x000f300000000a00 */
[----:B------:R-:W5:Y:S01]  /*0080*/  LDC.64 R4, c[0x0][0x218] ;  /* 0x00008600ff047b82 */ /* 0x000f620000000a00 */
[----:B--2---:R-:W-:-:S07]  /*0090*/  USHF.L.U32 UR4, UR4, 0x2, URZ ;  /* 0x0000000204047899 */ /* 0x004fce000800063f */
[----:B------:R-:W2:Y:S01]  /*00a0*/  LDC.64 R2, c[0x0][0x210] ;  /* 0x00008400ff027b82 */ /* 0x000ea20000000a00 */
[----:B-1----:R-:W-:Y:S02]  /*00b0*/  LOP3.LUT R8, R18, 0x1, RZ, 0xc0, !PT ;  /* 0x0000000112087812 */ /* 0x002fe400078ec0ff */
[----:B------:R-:W-:Y:S01]  /*00c0*/  SHF.R.U32.HI R9, RZ, 0x1, R18 ;  /* 0x00000001ff097819 */ /* 0x000fe20000011612 */
[----:B---3--:R-:W-:Y:S01]  /*00d0*/  IMAD.SHL.U32 R0, R0, 0x10, RZ ;  /* 0x0000001000007824 */ /* 0x008fe200078e00ff */
[----:B------:R-:W-:Y:S02]  /*00e0*/  LEA R11, R8, UR4, 0x1 ;  /* 0x00000004080b7c11 */ /* 0x000fe4000f8e08ff */
[----:B------:R-:W-:Y:S02]  /*00f0*/  SGXT.U32 R9, R9, 0x4 ;  /* 0x000000040909781a */ /* 0x000fe40000000000 */
[C---:B------:R-:W-:Y:S01]  /*0100*/  ISETP.GE.AND P1, PT, R11.reuse, 0x4, PT ;  /* 0x000000040b00780c */ /* 0x040fe20003f26270 */
[----:B----4-:R-:W-:Y:S01]  /*0110*/  IMAD.WIDE R6, R11, 0x4, R6 ;  /* 0x000000040b067825 */ /* 0x010fe200078e0206 */
[----:B------:R-:W-:-:S04]  /*0120*/  LOP3.LUT R10, R0, R9, RZ, 0xfc, !PT ;  /* 0x00000009000a7212 */ /* 0x000fc800078efcff */
[C---:B------:R-:W-:Y:S01]  /*0130*/  ISETP.LT.AND P0, PT, R10.reuse, 0x10, !P1 ;  /* 0x000000100a00780c */ /* 0x040fe20004f01270 */
[----:B------:R-:W-:-:S04]  /*0140*/  IMAD R13, R10, 0x4, R11 ;  /* 0x000000040a0d7824 */ /* 0x000fc800078e020b */
[C---:B-----5:R-:W-:Y:S02]  /*0150*/  IMAD.WIDE R4, R13.reuse, 0x4, R4 ;  /* 0x000000040d047825 */ /* 0x060fe400078e0204 */
[----:B------:R1:W3:Y:S02]  /*0160*/  @!P1 LDG.E.EL.64 R16, desc[UR8][R6.64] ;  /* 0x0000000806109981 */ /* 0x0002e4000c2e1b00 */
[----:B--2---:R-:W-:Y:S01]  /*0170*/  IMAD.WIDE R2, R13, 0x4, R2 ;  /* 0x000000040d027825 */ /* 0x004fe200078e0202 */
[----:B------:R-:W-:-:S03]  /*0180*/  CS2R R12, SRZ ;  /* 0x00000000000c7805 */ /* 0x000fc6000001ff00 */
[----:B------:R2:W3:Y:S04]  /*0190*/  @P0 LDG.E.EL.64 R14, desc[UR8][R4.64] ;  /* 0x00000008040e0981 */ /* 0x0004e8000c2e1b00 */
[----:B------:R3:W4:Y:S01]  /*01a0*/  @P0 LDG.E.EL.64 R12, desc[UR8][R2.64] ;  /* 0x00000008020c0981 */ /* 0x000722000c2e1b00 */
[----:B------:R-:W5:Y:S01]  /*01b0*/  S2UR UR6, SR_CgaCtaId ;  /* 0x00000000000679c3 */ /* 0x000f620000008800 */
[----:B-1----:R-:W-:Y:S01]  /*01c0*/  IMAD.SHL.U32 R6, R8, 0x20, RZ ;  /* 0x0000002008067824 */ /* 0x002fe200078e00ff */
[----:B------:R-:W-:Y:S01]  /*01d0*/  UMOV UR5, 0x400 ;  /* 0x0000040000057882 */ /* 0x000fe20000000000 */
[--C-:B------:R-:W-:Y:S01]  /*01e0*/  SHF.R.U32.HI R10, RZ, 0x2, R18.reuse ;  /* 0x00000002ff0a7819 */ /* 0x100fe20000011612 */
[----:B------:R-:W-:Y:S01]  /*01f0*/  IMAD.SHL.U32 R11, R18, 0x2, RZ ;  /* 0x00000002120b7824 */ /* 0x000fe200078e00ff */
[----:B------:R-:W-:-:S02]  /*0200*/  SHF.R.U32.HI R18, RZ, 0x3, R18 ;  /* 0x00000003ff127819 */ /* 0x000fc40000011612 */
[----:B------:R-:W-:Y:S02]  /*0210*/  LOP3.LUT R9, R6, R9, RZ, 0xfc, !PT ;  /* 0x0000000906097212 */ /* 0x000fe400078efcff */
[----:B--2---:R-:W-:Y:S02]  /*0220*/  SGXT.U32 R4, R18, 0x2 ;  /* 0x000000021204781a */ /* 0x004fe40000000000 */
[----:B------:R-:W-:Y:S01]  /*0230*/  LEA.HI R6, R6, R9, RZ, 0x1d ;  /* 0x0000000906067211 */ /* 0x000fe200078fe8ff */
[----:B------:R-:W-:Y:S01]  /*0240*/  IMAD R8, R8, 0x4, R9 ;  /* 0x0000000408087824 */ /* 0x000fe200078e0209 */
[----:B------:R-:W-:Y:S02]  /*0250*/  LOP3.LUT R4, R4, UR4, RZ, 0xfc, !PT ;  /* 0x0000000404047c12 */ /* 0x000fe4000f8efcff */
[----:B------:R-:W-:Y:S02]  /*0260*/  LOP3.LUT R0, R0, 0xe, R11, 0xf8, !PT ;  /* 0x0000000e00007812 */ /* 0x000fe400078ef80b */
[----:B------:R-:W-:-:S02]  /*0270*/  ISETP.GE.AND P0, PT, R4, 0x4, PT ;  /* 0x000000040400780c */ /* 0x000fc40003f06270 */
[----:B------:R-:W-:Y:S02]  /*0280*/  LOP3.LUT R19, R10, 0x6, RZ, 0xc0, !PT ;  /* 0x000000060a137812 */ /* 0x000fe400078ec0ff */
[----:B------:R-:W-:Y:S02]  /*0290*/  ISETP.LT.AND P0, PT, R0, 0x10, !P0 ;  /* 0x000000100000780c */ /* 0x000fe40004701270 */
[----:B------:R-:W-:Y:S01]  /*02a0*/  LOP3.LUT R10, R11, 0x3e, RZ, 0xc0, !PT ;  /* 0x0000003e0b0a7812 */ /* 0x000fe200078ec0ff */
[----:B-----5:R-:W-:-:S04]  /*02b0*/  UPRMT UR5, UR6, 0x654, UR5 ;  /* 0x0000065406057896 */ /* 0x020fc80008000005 */
[----:B------:R-:W-:Y:S02]  /*02c0*/  IMAD.IADD R10, R10, 0x1, R19 ;  /* 0x000000010a0a7824 */ /* 0x000fe400078e0213 */
[----:B------:R-:W-:Y:S02]  /*02d0*/  LEA R8, R8, UR5, 0x2 ;  /* 0x0000000508087c11 */ /* 0x000fe4000f8e10ff */
[----:B------:R-:W-:Y:S02]  /*02e0*/  LEA R5, R6, UR5, 0x2 ;  /* 0x0000000506057c11 */ /* 0x000fe4000f8e10ff */
[----:B------:R-:W-:Y:S01]  /*02f0*/  LEA R10, R10, UR5, 0x2 ;  /* 0x000000050a0a7c11 */ /* 0x000fe2000f8e10ff */
[----:B---3--:R-:W-:Y:S01]  /*0300*/  FADD R3, R16, R14 ;  /* 0x0000000e10037221 */ /* 0x008fe20000000000 */
[----:B------:R-:W-:-:S03]  /*0310*/  FADD R2, R17, R15 ;  /* 0x0000000f11027221 */ /* 0x000fc60000000000 */
[----:B----4-:R-:W-:Y:S01]  /*0320*/  FADD R3, R3, R12 ;  /* 0x0000000c03037221 */ /* 0x010fe20000000000 */
[----:B------:R-:W-:-:S04]  /*0330*/  FADD R2, R2, R13 ;  /* 0x0000000d02027221 */ /* 0x000fc80000000000 */
[----:B------:R1:W-:Y:S04]  /*0340*/  STS [R8], R3 ;  /* 0x0000000308007388 */ /* 0x0003e80000000800 */
[----:B------:R1:W-:Y:S01]  /*0350*/  STS [R5+0x48], R2 ;  /* 0x0000480205007388 */ /* 0x0003e20000000800 */
[----:B------:R-:W-:Y:S06]  /*0360*/  BAR.SYNC.DEFER_BLOCKING 0x0 ;  /* 0x0000000000007b1d */ /* 0x000fec0000010000 */
[----:B-1----:R-:W-:Y:S05]  /*0370*/  @!P0 EXIT ;  /* 0x000000000000894d */ /* 0x002fea0003800000 */
[----:B------:R-:W0:Y:S01]  /*0380*/  LDS.64 R10, [R10] ;  /* 0x000000000a0a7984 */ /* 0x000e220000000a00 */
[----:B------:R-:W-:Y:S01]  /*0390*/  SHF.R.S32.HI R5, RZ, 0x1f, R0 ;  /* 0x0000001fff057819 */ /* 0x000fe20000011400 */
[----:B------:R-:W1:Y:S03]  /*03a0*/  LDC.64 R2, c[0x0][0x228] ;  /* 0x00008a00ff027b82 */ /* 0x000e660000000a00 */
[----:B------:R-:W-:-:S04]  /*03b0*/  LEA.HI R5, R5, R0, RZ, 0x2 ;  /* 0x0000000005057211 */ /* 0x000fc800078f10ff */
[C---:B------:R-:W-:Y:S01]  /*03c0*/  LOP3.LUT R7, R5.reuse, 0xfffffffc, RZ, 0xc0, !PT ;  /* 0xfffffffc05077812 */ /* 0x040fe200078ec0ff */
[----:B------:R-:W-:-:S04]  /*03d0*/  IMAD.SHL.U32 R5, R5, 0x4, RZ ;  /* 0x0000000405057824 */ /* 0x000fc800078e00ff */
[----:B------:R-:W-:Y:S01]  /*03e0*/  IMAD.IADD R7, R0, 0x1, -R7 ;  /* 0x0000000100077824 */ /* 0x000fe200078e0a07 */
[----:B------:R-:W-:-:S03]  /*03f0*/  LOP3.LUT R0, R5, 0xfffffff0, RZ, 0xc0, !PT ;  /* 0xfffffff005007812 */ /* 0x000fc600078ec0ff */
[----:B------:R-:W-:-:S04]  /*0400*/  IMAD R7, R4, 0x4, R7 ;  /* 0x0000000404077824 */ /* 0x000fc800078e0207 */
[----:B------:R-:W-:-:S04]  /*0410*/  IMAD.IADD R7, R7, 0x1, R0 ;  /* 0x0000000107077824 */ /* 0x000fc800078e0200 */
[----:B-1----:R-:W-:-:S05]  /*0420*/  IMAD.WIDE R2, R7, 0x4, R2 ;  /* 0x0000000407027825 */ /* 0x002fca00078e0202 */
[----:B0-----:R-:W-:Y:S01]  /*0430*/  STG.E.64 desc[UR8][R2.64], R10 ;  /* 0x0000000a02007986 */ /* 0x001fe2000c101b08 */
[----:B------:R-:W-:Y:S05]  /*0440*/  EXIT ;  /* 0x000000000000794d */ /* 0x000fea0003800000 */
.L_x_0:
[----:B------:R-:W-:-:S00]  /*0450*/  BRA `(.L_x_0) ;  /* 0xfffffffc00fc7947 */ /* 0x000fc0000383ffff */
[----:B------:R-:W-:-:S00]  /*0460*/  NOP ;  /* 0x0000000000007918 */ /* 0x000fc00000000000 */
        /* <DEDUP_REMOVED lines=9> */
.L_x_1:


//--------------------- .nv.shared.triton_poi_fused_clone_4 --------------------------
	.section	.nv.shared.triton_poi_fused_clone_4,"aw",@nobits
	.sectionflags	@""
	.align	16
	.zero		1024


//--------------------- .nv.constant0.triton_poi_fused_clone_4 --------------------------
	.section	.nv.constant0.triton_poi_fused_clone_4,"a",@progbits
	.sectionflags	@""
	.align	4
.nv.constant0.triton_poi_fused_clone_4:
	.zero		568
